//
// Generated by NVIDIA NVVM Compiler
//
// Compiler Build ID: CL-36424714
// Cuda compilation tools, release 13.0, V13.0.88
// Based on NVVM 20.0.0
//

.version 9.0
.target sm_100
.address_size 64

	// .globl	_Z10cuda_hellov
.extern .func  (.param .b32 func_retval0) vprintf
(
	.param .b64 vprintf_param_0,
	.param .b64 vprintf_param_1
)
;
.global .align 1 .b8 $str[26] = {72, 101, 108, 108, 111, 32, 87, 111, 114, 108, 100, 32, 37, 100, 32, 102, 114, 111, 109, 32, 71, 80, 85, 33, 10};

.visible .entry _Z10cuda_hellov()
{
	.local .align 8 .b8 	__local_depot0[8];
	.reg .b64 	%SP;
	.reg .b64 	%SPL;
	.reg .b32 	%r<13>;
	.reg .b64 	%rd<5>;

	mov.u64 	%SPL, __local_depot0;
	cvta.local.u64 	%SP, %SPL;
	add.u64 	%rd1, %SP, 0;
	add.u64 	%rd2, %SPL, 0;
	mov.b32 	%r1, 1;
	st.local.u32 	[%rd2], %r1;
	mov.u64 	%rd3, $str;
	cvta.global.u64 	%rd4, %rd3;
	{ // callseq 0, 0
	.param .b64 param0;
	st.param.b64 	[param0], %rd4;
	.param .b64 param1;
	st.param.b64 	[param1], %rd1;
	.param .b32 retval0;
	call.uni (retval0), 
	vprintf, 
	(
	param0, 
	param1
	);
	ld.param.b32 	%r2, [retval0];
	} // callseq 0
	mov.b32 	%r4, 2;
	st.local.u32 	[%rd2], %r4;
	{ // callseq 1, 0
	.param .b64 param0;
	st.param.b64 	[param0], %rd4;
	.param .b64 param1;
	st.param.b64 	[param1], %rd1;
	.param .b32 retval0;
	call.uni (retval0), 
	vprintf, 
	(
	param0, 
	param1
	);
	ld.param.b32 	%r5, [retval0];
	} // callseq 1
	mov.b32 	%r7, 3;
	st.local.u32 	[%rd2], %r7;
	{ // callseq 2, 0
	.param .b64 param0;
	st.param.b64 	[param0], %rd4;
	.param .b64 param1;
	st.param.b64 	[param1], %rd1;
	.param .b32 retval0;
	call.uni (retval0), 
	vprintf, 
	(
	param0, 
	param1
	);
	ld.param.b32 	%r8, [retval0];
	} // callseq 2
	mov.b32 	%r10, 4;
	st.local.u32 	[%rd2], %r10;
	{ // callseq 3, 0
	.param .b64 param0;
	st.param.b64 	[param0], %rd4;
	.param .b64 param1;
	st.param.b64 	[param1], %rd1;
	.param .b32 retval0;
	call.uni (retval0), 
	vprintf, 
	(
	param0, 
	param1
	);
	ld.param.b32 	%r11, [retval0];
	} // callseq 3
	ret;

}


// ===== COMPILED SASS (sm_100) =====

	.target	sm_100

	.elftype	@"ET_EXEC"


//--------------------- .note.nv.tkinfo           --------------------------
	.section	.note.nv.tkinfo,"",@"SHT_NOTE"
	.sectionflags	@"SHF_NOTE_NV_TKINFO"
	.tkinfo
        /*0018*/ 	.word	0x00000002
        /*0030*/ 	.string	""
        /*0030*/ 	.string	"ptxas"
        /*0030*/ 	.string	"Cuda compilation tools, release 13.0, V13.0.88"
        /*0030*/ 	.string	"Build cuda_13.0.r13.0/compiler.36424714_0"
        /*0030*/ 	.string	"-arch sm_100 -m 64 "



//--------------------- .note.nv.cuinfo           --------------------------
	.section	.note.nv.cuinfo,"",@"SHT_NOTE"
	.sectionflags	@"SHF_NOTE_NV_CUINFO"
        /*0018*/ 	.short	0x0002
        /*001a*/ 	.short	0x0064
        /*001c*/ 	.short	0x0082
	.zero		2


//--------------------- .nv.info                  --------------------------
	.section	.nv.info,"",@"SHT_CUDA_INFO"
	.align	4


	//----- nvinfo : EIATTR_REGCOUNT
	.align		4
        /*0000*/ 	.byte	0x04, 0x2f
        /*0002*/ 	.short	(.L_2 - .L_1)
	.align		4
.L_1:
        /*0004*/ 	.word	index@(_Z10cuda_hellov)
        /*0008*/ 	.word	0x00000018


	//----- nvinfo : EIATTR_FRAME_SIZE
	.align		4
.L_2:
        /*000c*/ 	.byte	0x04, 0x11
        /*000e*/ 	.short	(.L_4 - .L_3)
	.align		4
.L_3:
        /*0010*/ 	.word	index@(_Z10cuda_hellov)
        /*0014*/ 	.word	0x00000008


	//----- nvinfo : EIATTR_MIN_STACK_SIZE
	.align		4
.L_4:
        /*0018*/ 	.byte	0x04, 0x12
        /*001a*/ 	.short	(.L_6 - .L_5)
	.align		4
.L_5:
        /*001c*/ 	.word	index@(_Z10cuda_hellov)
        /*0020*/ 	.word	0x00000008
.L_6:


//--------------------- .nv.compat                --------------------------
	.section	.nv.compat,"",@"SHT_CUDA_COMPAT_INFO"
	.align	4
        /*0000*/ 	.byte	0x02, 0x09, 0x00, 0x00, 0x02, 0x02, 0x01, 0x00, 0x02, 0x05, 0x05, 0x00, 0x03, 0x07, 0x01, 0x01
        /*0010*/ 	.byte	0x02, 0x03, 0x00, 0x00, 0x02, 0x06, 0x01, 0x00, 0x04, 0x0b, 0x08, 0x00, 0x09, 0x00, 0x00, 0x00
        /*0020*/ 	.byte	0x00, 0x00, 0x00, 0x00


//--------------------- .nv.info._Z10cuda_hellov  --------------------------
	.section	.nv.info._Z10cuda_hellov,"",@"SHT_CUDA_INFO"
	.sectionflags	@""
	.align	4


	//----- nvinfo : EIATTR_CUDA_API_VERSION
	.align		4
        /*0000*/ 	.byte	0x04, 0x37
        /*0002*/ 	.short	(.L_8 - .L_7)
.L_7:
        /*0004*/ 	.word	0x00000082


	//----- nvinfo : EIATTR_SPARSE_MMA_MASK
	.align		4
.L_8:
        /*0008*/ 	.byte	0x03, 0x50
        /*000a*/ 	.short	0x0000


	//----- nvinfo : EIATTR_MAXREG_COUNT
	.align		4
        /*000c*/ 	.byte	0x03, 0x1b
        /*000e*/ 	.short	0x00ff


	//----- nvinfo : EIATTR_EXTERNS
	.align		4
        /*0010*/ 	.byte	0x04, 0x0f
        /*0012*/ 	.short	(.L_10 - .L_9)


	//   ....[0]....
	.align		4
.L_9:
        /*0014*/ 	.word	index@(vprintf)


	//----- nvinfo : EIATTR_MERCURY_ISA_VERSION
	.align		4
.L_10:
        /*0018*/ 	.byte	0x03, 0x5f
        /*001a*/ 	.short	0x0101


	//----- nvinfo : EIATTR_VRC_CTA_INIT_COUNT
	.align		4
        /*001c*/ 	.byte	0x02, 0x4a
	.zero		1
	.zero		1


	//----- nvinfo : EIATTR_SYSCALL_OFFSETS
	.align		4
        /*0020*/ 	.byte	0x04, 0x46
        /*0022*/ 	.short	(.L_12 - .L_11)


	//   ....[0]....
.L_11:
        /*0024*/ 	.word	0x00000100


	//   ....[1]....
        /*0028*/ 	.word	0x000001a0


	//   ....[2]....
        /*002c*/ 	.word	0x00000240


	//   ....[3]....
        /*0030*/ 	.word	0x000002e0


	//----- nvinfo : EIATTR_EXIT_INSTR_OFFSETS
	.align		4
.L_12:
        /*0034*/ 	.byte	0x04, 0x1c
        /*0036*/ 	.short	(.L_14 - .L_13)


	//   ....[0]....
.L_13:
        /*0038*/ 	.word	0x000002f0


	//----- nvinfo : EIATTR_SW_WAR
	.align		4
.L_14:
        /*003c*/ 	.byte	0x04, 0x36
        /*003e*/ 	.short	(.L_16 - .L_15)
.L_15:
        /*0040*/ 	.word	0x00000008
.L_16:


//--------------------- .nv.callgraph             --------------------------
	.section	.nv.callgraph,"",@"SHT_CUDA_CALLGRAPH"
	.align	4
	.sectionentsize	8
	.align		4
        /*0000*/ 	.word	0x00000000
	.align		4
        /*0004*/ 	.word	0xffffffff
	.align		4
        /*0008*/ 	.word	index@(_Z10cuda_hellov)
	.align		4
        /*000c*/ 	.word	index@(vprintf)
	.align		4
        /*0010*/ 	.word	0x00000000
	.align		4
        /*0014*/ 	.word	0xfffffffe
	.align		4
        /*0018*/ 	.word	0x00000000
	.align		4
        /*001c*/ 	.word	0xfffffffd
	.align		4
        /*0020*/ 	.word	0x00000000
	.align		4
        /*0024*/ 	.word	0xfffffffc


//--------------------- .nv.constant4             --------------------------
	.section	.nv.constant4,"a",@progbits
	.align	8
	.align		8
.nv.constant4:
        /*0000*/ 	.dword	vprintf
	.align		8
        /*0008*/ 	.dword	$str


//--------------------- .text._Z10cuda_hellov     --------------------------
	.section	.text._Z10cuda_hellov,"ax",@progbits
	.align	128
        .global         _Z10cuda_hellov
        .type           _Z10cuda_hellov,@function
        .size           _Z10cuda_hellov,(.L_x_5 - _Z10cuda_hellov)
        .other          _Z10cuda_hellov,@"STO_CUDA_ENTRY STV_DEFAULT"
_Z10cuda_hellov:
.text._Z10cuda_hellov:
[----:B------:R-:W0:Y:S01]  /*0000*/  LDC R1, c[0x0][0x37c] ;  /* 0x0000df00ff017b82 */ /* 0x000e220000000800 */
[----:B------:R-:W1:Y:S01]  /*0010*/  LDCU UR4, c[0x0][0x2f8] ;  /* 0x00005f00ff0477ac */ /* 0x000e620008000800 */
[----:B0-----:R-:W-:Y:S01]  /*0020*/  VIADD R1, R1, 0xfffffff8 ;  /* 0xfffffff801017836 */ /* 0x001fe20000000000 */
[----:B------:R-:W-:Y:S01]  /*0030*/  MOV R17, 0x0 ;  /* 0x0000000000117802 */ /* 0x000fe20000000f00 */
[----:B------:R-:W-:Y:S01]  /*0040*/  IMAD.MOV.U32 R0, RZ, RZ, 0x1 ;  /* 0x00000001ff007424 */ /* 0x000fe200078e00ff */
[----:B------:R-:W0:Y:S03]  /*0050*/  LDCU UR5, c[0x0][0x2fc] ;  /* 0x00005f80ff0577ac */ /* 0x000e260008000800 */
[----:B------:R2:W3:Y:S01]  /*0060*/  LDC.64 R8, c[0x4][R17] ;  /* 0x0100000011087b82 */ /* 0x0004e20000000a00 */
[----:B------:R2:W-:Y:S01]  /*0070*/  STL [R1], R0 ;  /* 0x0000000001007387 */ /* 0x0005e20000100800 */
[----:B------:R-:W4:Y:S01]  /*0080*/  LDCU.64 UR6, c[0x4][0x8] ;  /* 0x01000100ff0677ac */ /* 0x000f220008000a00 */
[----:B-1----:R-:W-:-:S04]  /*0090*/  IADD3 R16, P0, PT, R1, UR4, RZ ;  /* 0x0000000401107c10 */ /* 0x002fc8000ff1e0ff */
[----:B0-----:R-:W-:Y:S02]  /*00a0*/  IADD3.X R2, PT, PT, RZ, UR5, RZ, P0, !PT ;  /* 0x00000005ff027c10 */ /* 0x001fe400087fe4ff */
[----:B------:R-:W-:Y:S01]  /*00b0*/  MOV R6, R16 ;  /* 0x0000001000067202 */ /* 0x000fe20000000f00 */
[----:B----4-:R-:W-:Y:S02]  /*00c0*/  IMAD.U32 R4, RZ, RZ, UR6 ;  /* 0x00000006ff047e24 */ /* 0x010fe4000f8e00ff */
[----:B------:R-:W-:Y:S02]  /*00d0*/  IMAD.U32 R5, RZ, RZ, UR7 ;  /* 0x00000007ff057e24 */ /* 0x000fe4000f8e00ff */
[----:B--2---:R-:W-:-:S07]  /*00e0*/  IMAD.MOV.U32 R7, RZ, RZ, R2 ;  /* 0x000000ffff077224 */ /* 0x004fce00078e0002 */
[----:B------:R-:W-:-:S07]  /*00f0*/  LEPC R20, `(.L_x_0) ;  /* 0x000000001014794e */ /* 0x000fce0000000000 */
[----:B---3--:R-:W-:Y:S05]  /*0100*/  CALL.ABS.NOINC R8 ;  /* 0x0000000008007343 */ /* 0x008fea0003c00000 */
.L_x_0:
[----:B------:R-:W-:Y:S01]  /*0110*/  IMAD.MOV.U32 R0, RZ, RZ, 0x2 ;  /* 0x00000002ff007424 */ /* 0x000fe200078e00ff */
[----:B------:R0:W1:Y:S01]  /*0120*/  LDC.64 R8, c[0x4][R17] ;  /* 0x0100000011087b82 */ /* 0x0000620000000a00 */
[----:B------:R-:W2:Y:S01]  /*0130*/  LDCU.64 UR4, c[0x4][0x8] ;  /* 0x01000100ff0477ac */ /* 0x000ea20008000a00 */
[----:B------:R-:W-:Y:S01]  /*0140*/  IMAD.MOV.U32 R6, RZ, RZ, R16 ;  /* 0x000000ffff067224 */ /* 0x000fe200078e0010 */
[----:B------:R-:W-:Y:S01]  /*0150*/  MOV R7, R2 ;  /* 0x0000000200077202 */ /* 0x000fe20000000f00 */
[----:B------:R0:W-:Y:S01]  /*0160*/  STL [R1], R0 ;  /* 0x0000000001007387 */ /* 0x0001e20000100800 */
[----:B--2---:R-:W-:Y:S01]  /*0170*/  MOV R4, UR4 ;  /* 0x0000000400047c02 */ /* 0x004fe20008000f00 */
[----:B0-----:R-:W-:-:S07]  /*0180*/  IMAD.U32 R5, RZ, RZ, UR5 ;  /* 0x00000005ff057e24 */ /* 0x001fce000f8e00ff */
[----:B------:R-:W-:-:S07]  /*0190*/  LEPC R20, `(.L_x_1) ;  /* 0x000000001014794e */ /* 0x000fce0000000000 */
[----:B-1----:R-:W-:Y:S05]  /*01a0*/  CALL.ABS.NOINC R8 ;  /* 0x0000000008007343 */ /* 0x002fea0003c00000 */
.L_x_1:
[----:B------:R-:W-:Y:S01]  /*01b0*/  IMAD.MOV.U32 R0, RZ, RZ, 0x3 ;  /* 0x00000003ff007424 */ /* 0x000fe200078e00ff */
[----:B------:R0:W1:Y:S01]  /*01c0*/  LDC.64 R8, c[0x4][R17] ;  /* 0x0100000011087b82 */ /* 0x0000620000000a00 */
[----:B------:R-:W2:Y:S01]  /*01d0*/  LDCU.64 UR4, c[0x4][0x8] ;  /* 0x01000100ff0477ac */ /* 0x000ea20008000a00 */
[----:B------:R-:W-:Y:S01]  /*01e0*/  MOV R6, R16 ;  /* 0x0000001000067202 */ /* 0x000fe20000000f00 */
[----:B------:R-:W-:Y:S01]  /*01f0*/  IMAD.MOV.U32 R7, RZ, RZ, R2 ;  /* 0x000000ffff077224 */ /* 0x000fe200078e0002 */
[----:B------:R0:W-:Y:S01]  /*0200*/  STL [R1], R0 ;  /* 0x0000000001007387 */ /* 0x0001e20000100800 */
[----:B--2---:R-:W-:Y:S01]  /*0210*/  MOV R4, UR4 ;  /* 0x0000000400047c02 */ /* 0x004fe20008000f00 */
[----:B0-----:R-:W-:-:S07]  /*0220*/  IMAD.U32 R5, RZ, RZ, UR5 ;  /* 0x00000005ff057e24 */ /* 0x001fce000f8e00ff */
[----:B------:R-:W-:-:S07]  /*0230*/  LEPC R20, `(.L_x_2) ;  /* 0x000000001014794e */ /* 0x000fce0000000000 */
[----:B-1----:R-:W-:Y:S05]  /*0240*/  CALL.ABS.NOINC R8 ;  /* 0x0000000008007343 */ /* 0x002fea0003c00000 */
.L_x_2:
[----:B------:R-:W-:Y:S01]  /*0250*/  HFMA2 R0, -RZ, RZ, 0, 2.384185791015625e-07 ;  /* 0x00000004ff007431 */ /* 0x000fe200000001ff */
[----:B------:R0:W1:Y:S01]  /*0260*/  LDC.64 R8, c[0x4][R17] ;  /* 0x0100000011087b82 */ /* 0x0000620000000a00 */
[----:B------:R-:W2:Y:S01]  /*0270*/  LDCU.64 UR4, c[0x4][0x8] ;  /* 0x01000100ff0477ac */ /* 0x000ea20008000a00 */
[----:B------:R-:W-:Y:S01]  /*0280*/  IMAD.MOV.U32 R6, RZ, RZ, R16 ;  /* 0x000000ffff067224 */ /* 0x000fe200078e0010 */
[----:B------:R-:W-:Y:S01]  /*0290*/  MOV R7, R2 ;  /* 0x0000000200077202 */ /* 0x000fe20000000f00 */
[----:B------:R0:W-:Y:S01]  /*02a0*/  STL [R1], R0 ;  /* 0x0000000001007387 */ /* 0x0001e20000100800 */
[----:B--2---:R-:W-:Y:S01]  /*02b0*/  IMAD.U32 R4, RZ, RZ, UR4 ;  /* 0x00000004ff047e24 */ /* 0x004fe2000f8e00ff */
[----:B0-----:R-:W-:-:S07]  /*02c0*/  MOV R5, UR5 ;  /* 0x0000000500057c02 */ /* 0x001fce0008000f00 */
[----:B------:R-:W-:-:S07]  /*02d0*/  LEPC R20, `(.L_x_3) ;  /* 0x000000001014794e */ /* 0x000fce0000000000 */
[----:B-1----:R-:W-:Y:S05]  /*02e0*/  CALL.ABS.NOINC R8 ;  /* 0x0000000008007343 */ /* 0x002fea0003c00000 */
.L_x_3:
[----:B------:R-:W-:Y:S05]  /*02f0*/  EXIT ;  /* 0x000000000000794d */ /* 0x000fea0003800000 */
.L_x_4:
[----:B------:R-:W-:-:S00]  /*0300*/  BRA `(.L_x_4) ;  /* 0xfffffffc00fc7947 */ /* 0x000fc0000383ffff */
[----:B------:R-:W-:-:S00]  /*0310*/  NOP ;  /* 0x0000000000007918 */ /* 0x000fc00000000000 */
        /* <DEDUP_REMOVED lines=14> */
.L_x_5:


//--------------------- .nv.global.init           --------------------------
	.section	.nv.global.init,"aw",@progbits
.nv.global.init:
	.type		$str,@object
	.size		$str,(.L_0 - $str)
$str:
        /*0000*/ 	.byte	0x48, 0x65, 0x6c, 0x6c, 0x6f, 0x20, 0x57, 0x6f, 0x72, 0x6c, 0x64, 0x20, 0x25, 0x64, 0x20, 0x66
        /*0010*/ 	.byte	0x72, 0x6f, 0x6d, 0x20, 0x47, 0x50, 0x55, 0x21, 0x0a, 0x00
.L_0:


//--------------------- .nv.shared.reserved.0     --------------------------
	.section	.nv.shared.reserved.0,"aw",@nobits
	.weak		__nv_reservedSMEM_offset_0_alias
	.size		__nv_reservedSMEM_offset_0_alias, 0, 64
	.other		__nv_reservedSMEM_offset_0_alias,@"STO_CUDA_RESERVED_SHARED STV_DEFAULT"
__nv_reservedSMEM_offset_0_alias:
	.zero		0
	.zero		64


//--------------------- .nv.constant0._Z10cuda_hellov --------------------------
	.section	.nv.constant0._Z10cuda_hellov,"a",@progbits
	.sectionflags	@""
	.align	4
.nv.constant0._Z10cuda_hellov:
	.zero		896


//--------------------- SYMBOLS --------------------------

	.type		.nv.reservedSmem.offset0,@object
	.size		.nv.reservedSmem.offset0,0x4
	.type		vprintf,@function
